//
// Generated by NVIDIA NVVM Compiler
//
// Compiler Build ID: CL-36424714
// Cuda compilation tools, release 13.0, V13.0.88
// Based on NVVM 20.0.0
//

.version 9.0
.target sm_100
.address_size 64

	// .globl	_Z9HL_kernelPhjjS_

.visible .entry _Z9HL_kernelPhjjS_(
	.param .u64 .ptr .align 1 _Z9HL_kernelPhjjS__param_0,
	.param .u32 _Z9HL_kernelPhjjS__param_1,
	.param .u32 _Z9HL_kernelPhjjS__param_2,
	.param .u64 .ptr .align 1 _Z9HL_kernelPhjjS__param_3
)
{
	.reg .pred 	%p<9>;
	.reg .b16 	%rs<6>;
	.reg .b32 	%r<37>;
	.reg .b64 	%rd<56>;

	ld.param.u64 	%rd19, [_Z9HL_kernelPhjjS__param_0];
	ld.param.u32 	%r2, [_Z9HL_kernelPhjjS__param_1];
	ld.param.u32 	%r3, [_Z9HL_kernelPhjjS__param_2];
	ld.param.u64 	%rd20, [_Z9HL_kernelPhjjS__param_3];
	cvta.to.global.u64 	%rd1, %rd20;
	mov.u32 	%r4, %ctaid.x;
	mov.u32 	%r5, %ntid.x;
	mov.u32 	%r6, %tid.x;
	mad.lo.s32 	%r7, %r4, %r5, %r6;
	div.u32 	%r8, %r7, %r2;
	mul.lo.s32 	%r9, %r8, %r2;
	sub.s32 	%r10, %r7, %r9;
	cvt.u64.u32 	%rd2, %r10;
	add.s32 	%r11, %r8, 1;
	cvt.s64.s32 	%rd3, %r11;
	add.s32 	%r12, %r3, 2;
	cvt.u64.u32 	%rd4, %r12;
	add.s64 	%rd21, %rd4, %rd3;
	add.s64 	%rd5, %rd21, -1;
	and.b64  	%rd22, %rd5, -4294967296;
	setp.ne.s64 	%p1, %rd22, 0;
	@%p1 bra 	$L__BB0_2;
	cvt.u32.u64 	%r13, %rd4;
	cvt.u32.u64 	%r14, %rd5;
	rem.u32 	%r15, %r14, %r13;
	cvt.u64.u32 	%rd53, %r15;
	bra.uni 	$L__BB0_3;
$L__BB0_2:
	rem.u64 	%rd53, %rd5, %rd4;
$L__BB0_3:
	cvt.u64.u32 	%rd9, %r2;
	add.s64 	%rd10, %rd3, 1;
	and.b64  	%rd23, %rd10, -4294967296;
	setp.ne.s64 	%p2, %rd23, 0;
	@%p2 bra 	$L__BB0_5;
	cvt.u32.u64 	%r16, %rd4;
	cvt.u32.u64 	%r17, %rd10;
	rem.u32 	%r18, %r17, %r16;
	cvt.u64.u32 	%rd54, %r18;
	bra.uni 	$L__BB0_6;
$L__BB0_5:
	rem.u64 	%rd54, %rd10, %rd4;
$L__BB0_6:
	add.s64 	%rd24, %rd9, %rd2;
	add.s64 	%rd14, %rd24, -1;
	and.b64  	%rd25, %rd14, -4294967296;
	setp.ne.s64 	%p3, %rd25, 0;
	@%p3 bra 	$L__BB0_8;
	cvt.u32.u64 	%r19, %rd9;
	cvt.u32.u64 	%r20, %rd14;
	rem.u32 	%r21, %r20, %r19;
	cvt.u64.u32 	%rd55, %r21;
	bra.uni 	$L__BB0_9;
$L__BB0_8:
	rem.u64 	%rd55, %rd14, %rd9;
$L__BB0_9:
	mul.lo.s64 	%rd26, %rd54, %rd9;
	mul.lo.s64 	%rd27, %rd53, %rd9;
	mul.lo.s64 	%rd28, %rd3, %rd9;
	cvta.to.global.u64 	%rd29, %rd19;
	add.s64 	%rd30, %rd2, 1;
	setp.eq.s64 	%p4, %rd30, %rd9;
	selp.b64 	%rd31, 0, %rd30, %p4;
	add.s64 	%rd32, %rd55, %rd27;
	add.s64 	%rd33, %rd29, %rd32;
	ld.global.u8 	%r22, [%rd33];
	add.s64 	%rd34, %rd55, %rd28;
	add.s64 	%rd35, %rd29, %rd34;
	ld.global.u8 	%r23, [%rd35];
	add.s32 	%r24, %r23, %r22;
	add.s64 	%rd36, %rd55, %rd26;
	add.s64 	%rd37, %rd29, %rd36;
	ld.global.u8 	%r25, [%rd37];
	add.s32 	%r26, %r24, %r25;
	add.s64 	%rd38, %rd27, %rd2;
	add.s64 	%rd39, %rd29, %rd38;
	ld.global.u8 	%r27, [%rd39];
	add.s32 	%r28, %r26, %r27;
	add.s64 	%rd40, %rd26, %rd2;
	add.s64 	%rd41, %rd29, %rd40;
	ld.global.u8 	%r29, [%rd41];
	add.s32 	%r30, %r28, %r29;
	add.s64 	%rd42, %rd31, %rd27;
	add.s64 	%rd43, %rd29, %rd42;
	ld.global.u8 	%r31, [%rd43];
	add.s32 	%r32, %r30, %r31;
	add.s64 	%rd44, %rd31, %rd28;
	add.s64 	%rd45, %rd29, %rd44;
	ld.global.u8 	%r33, [%rd45];
	add.s32 	%r34, %r32, %r33;
	add.s64 	%rd46, %rd31, %rd26;
	add.s64 	%rd47, %rd29, %rd46;
	ld.global.u8 	%r35, [%rd47];
	add.s32 	%r1, %r34, %r35;
	add.s64 	%rd18, %rd28, %rd2;
	add.s64 	%rd48, %rd29, %rd18;
	ld.global.u8 	%rs1, [%rd48];
	setp.ne.s16 	%p5, %rs1, 1;
	@%p5 bra 	$L__BB0_13;
	and.b32  	%r36, %r1, -2;
	setp.ne.s32 	%p8, %r36, 2;
	@%p8 bra 	$L__BB0_12;
	add.s64 	%rd52, %rd1, %rd18;
	mov.b16 	%rs5, 1;
	st.global.u8 	[%rd52], %rs5;
	bra.uni 	$L__BB0_17;
$L__BB0_12:
	add.s64 	%rd51, %rd1, %rd18;
	mov.b16 	%rs4, 0;
	st.global.u8 	[%rd51], %rs4;
	bra.uni 	$L__BB0_17;
$L__BB0_13:
	setp.eq.s32 	%p6, %r1, 6;
	@%p6 bra 	$L__BB0_15;
	setp.ne.s32 	%p7, %r1, 3;
	@%p7 bra 	$L__BB0_16;
$L__BB0_15:
	add.s64 	%rd49, %rd1, %rd18;
	mov.b16 	%rs2, 1;
	st.global.u8 	[%rd49], %rs2;
	bra.uni 	$L__BB0_17;
$L__BB0_16:
	add.s64 	%rd50, %rd1, %rd18;
	mov.b16 	%rs3, 0;
	st.global.u8 	[%rd50], %rs3;
$L__BB0_17:
	bar.sync 	0;
	ret;

}


// ===== COMPILED SASS (sm_100) =====

	.target	sm_100

	.elftype	@"ET_EXEC"


//--------------------- .note.nv.tkinfo           --------------------------
	.section	.note.nv.tkinfo,"",@"SHT_NOTE"
	.sectionflags	@"SHF_NOTE_NV_TKINFO"
	.tkinfo
        /*0018*/ 	.word	0x00000002
        /*0030*/ 	.string	""
        /*0030*/ 	.string	"ptxas"
        /*0030*/ 	.string	"Cuda compilation tools, release 13.0, V13.0.88"
        /*0030*/ 	.string	"Build cuda_13.0.r13.0/compiler.36424714_0"
        /*0030*/ 	.string	"-arch sm_100 -m 64 "



//--------------------- .note.nv.cuinfo           --------------------------
	.section	.note.nv.cuinfo,"",@"SHT_NOTE"
	.sectionflags	@"SHF_NOTE_NV_CUINFO"
        /*0018*/ 	.short	0x0002
        /*001a*/ 	.short	0x0064
        /*001c*/ 	.short	0x0082
	.zero		2


//--------------------- .nv.info                  --------------------------
	.section	.nv.info,"",@"SHT_CUDA_INFO"
	.align	4


	//----- nvinfo : EIATTR_REGCOUNT
	.align		4
        /*0000*/ 	.byte	0x04, 0x2f
        /*0002*/ 	.short	(.L_1 - .L_0)
	.align		4
.L_0:
        /*0004*/ 	.word	index@(_Z9HL_kernelPhjjS_)
        /*0008*/ 	.word	0x0000001f


	//----- nvinfo : EIATTR_FRAME_SIZE
	.align		4
.L_1:
        /*000c*/ 	.byte	0x04, 0x11
        /*000e*/ 	.short	(.L_3 - .L_2)
	.align		4
.L_2:
        /*0010*/ 	.word	index@($__internal_0_$__cuda_sm20_rem_u64)
        /*0014*/ 	.word	0x00000000


	//----- nvinfo : EIATTR_FRAME_SIZE
	.align		4
.L_3:
        /*0018*/ 	.byte	0x04, 0x11
        /*001a*/ 	.short	(.L_5 - .L_4)
	.align		4
.L_4:
        /*001c*/ 	.word	index@(_Z9HL_kernelPhjjS_)
        /*0020*/ 	.word	0x00000000


	//----- nvinfo : EIATTR_MIN_STACK_SIZE
	.align		4
.L_5:
        /*0024*/ 	.byte	0x04, 0x12
        /*0026*/ 	.short	(.L_7 - .L_6)
	.align		4
.L_6:
        /*0028*/ 	.word	index@(_Z9HL_kernelPhjjS_)
        /*002c*/ 	.word	0x00000000
.L_7:


//--------------------- .nv.compat                --------------------------
	.section	.nv.compat,"",@"SHT_CUDA_COMPAT_INFO"
	.align	4
        /*0000*/ 	.byte	0x02, 0x09, 0x00, 0x00, 0x02, 0x02, 0x01, 0x00, 0x02, 0x05, 0x05, 0x00, 0x03, 0x07, 0x01, 0x01
        /*0010*/ 	.byte	0x02, 0x03, 0x00, 0x00, 0x02, 0x06, 0x01, 0x00, 0x04, 0x0b, 0x08, 0x00, 0x09, 0x00, 0x00, 0x00
        /*0020*/ 	.byte	0x00, 0x00, 0x00, 0x00


//--------------------- .nv.info._Z9HL_kernelPhjjS_ --------------------------
	.section	.nv.info._Z9HL_kernelPhjjS_,"",@"SHT_CUDA_INFO"
	.sectionflags	@""
	.align	4


	//----- nvinfo : EIATTR_CUDA_API_VERSION
	.align		4
        /*0000*/ 	.byte	0x04, 0x37
        /*0002*/ 	.short	(.L_9 - .L_8)
.L_8:
        /*0004*/ 	.word	0x00000082


	//----- nvinfo : EIATTR_KPARAM_INFO
	.align		4
.L_9:
        /*0008*/ 	.byte	0x04, 0x17
        /*000a*/ 	.short	(.L_11 - .L_10)
.L_10:
        /*000c*/ 	.word	0x00000000
        /*0010*/ 	.short	0x0003
        /*0012*/ 	.short	0x0010
        /*0014*/ 	.byte	0x00, 0xf5, 0x21, 0x00


	//----- nvinfo : EIATTR_KPARAM_INFO
	.align		4
.L_11:
        /*0018*/ 	.byte	0x04, 0x17
        /*001a*/ 	.short	(.L_13 - .L_12)
.L_12:
        /*001c*/ 	.word	0x00000000
        /*0020*/ 	.short	0x0002
        /*0022*/ 	.short	0x000c
        /*0024*/ 	.byte	0x00, 0xf0, 0x11, 0x00


	//----- nvinfo : EIATTR_KPARAM_INFO
	.align		4
.L_13:
        /*0028*/ 	.byte	0x04, 0x17
        /*002a*/ 	.short	(.L_15 - .L_14)
.L_14:
        /*002c*/ 	.word	0x00000000
        /*0030*/ 	.short	0x0001
        /*0032*/ 	.short	0x0008
        /*0034*/ 	.byte	0x00, 0xf0, 0x11, 0x00


	//----- nvinfo : EIATTR_KPARAM_INFO
	.align		4
.L_15:
        /*0038*/ 	.byte	0x04, 0x17
        /*003a*/ 	.short	(.L_17 - .L_16)
.L_16:
        /*003c*/ 	.word	0x00000000
        /*0040*/ 	.short	0x0000
        /*0042*/ 	.short	0x0000
        /*0044*/ 	.byte	0x00, 0xf5, 0x21, 0x00


	//----- nvinfo : EIATTR_SPARSE_MMA_MASK
	.align		4
.L_17:
        /*0048*/ 	.byte	0x03, 0x50
        /*004a*/ 	.short	0x0000


	//----- nvinfo : EIATTR_MAXREG_COUNT
	.align		4
        /*004c*/ 	.byte	0x03, 0x1b
        /*004e*/ 	.short	0x00ff


	//----- nvinfo : EIATTR_NUM_BARRIERS
	.align		4
        /*0050*/ 	.byte	0x02, 0x4c
        /*0052*/ 	.byte	0x01
	.zero		1


	//----- nvinfo : EIATTR_MERCURY_ISA_VERSION
	.align		4
        /*0054*/ 	.byte	0x03, 0x5f
        /*0056*/ 	.short	0x0101


	//----- nvinfo : EIATTR_VRC_CTA_INIT_COUNT
	.align		4
        /*0058*/ 	.byte	0x02, 0x4a
	.zero		1
	.zero		1


	//----- nvinfo : EIATTR_EXIT_INSTR_OFFSETS
	.align		4
        /*005c*/ 	.byte	0x04, 0x1c
        /*005e*/ 	.short	(.L_19 - .L_18)


	//   ....[0]....
.L_18:
        /*0060*/ 	.word	0x00000c60


	//----- nvinfo : EIATTR_CRS_STACK_SIZE
	.align		4
.L_19:
        /*0064*/ 	.byte	0x04, 0x1e
        /*0066*/ 	.short	(.L_21 - .L_20)
.L_20:
        /*0068*/ 	.word	0x00000000


	//----- nvinfo : EIATTR_CBANK_PARAM_SIZE
	.align		4
.L_21:
        /*006c*/ 	.byte	0x03, 0x19
        /*006e*/ 	.short	0x0018


	//----- nvinfo : EIATTR_PARAM_CBANK
	.align		4
        /*0070*/ 	.byte	0x04, 0x0a
        /*0072*/ 	.short	(.L_23 - .L_22)
	.align		4
.L_22:
        /*0074*/ 	.word	index@(.nv.constant0._Z9HL_kernelPhjjS_)
        /*0078*/ 	.short	0x0380
        /*007a*/ 	.short	0x0018


	//----- nvinfo : EIATTR_SW_WAR
	.align		4
.L_23:
        /*007c*/ 	.byte	0x04, 0x36
        /*007e*/ 	.short	(.L_25 - .L_24)
.L_24:
        /*0080*/ 	.word	0x00000008
.L_25:


//--------------------- .nv.callgraph             --------------------------
	.section	.nv.callgraph,"",@"SHT_CUDA_CALLGRAPH"
	.align	4
	.sectionentsize	8
	.align		4
        /*0000*/ 	.word	0x00000000
	.align		4
        /*0004*/ 	.word	0xffffffff
	.align		4
        /*0008*/ 	.word	0x00000000
	.align		4
        /*000c*/ 	.word	0xfffffffe
	.align		4
        /*0010*/ 	.word	0x00000000
	.align		4
        /*0014*/ 	.word	0xfffffffd
	.align		4
        /*0018*/ 	.word	0x00000000
	.align		4
        /*001c*/ 	.word	0xfffffffc


//--------------------- .text._Z9HL_kernelPhjjS_  --------------------------
	.section	.text._Z9HL_kernelPhjjS_,"ax",@progbits
	.align	128
        .global         _Z9HL_kernelPhjjS_
        .type           _Z9HL_kernelPhjjS_,@function
        .size           _Z9HL_kernelPhjjS_,(.L_x_13 - _Z9HL_kernelPhjjS_)
        .other          _Z9HL_kernelPhjjS_,@"STO_CUDA_ENTRY STV_DEFAULT"
_Z9HL_kernelPhjjS_:
.text._Z9HL_kernelPhjjS_:
[----:B------:R-:W-:Y:S08]  /*0000*/  LDC R1, c[0x0][0x37c] ;  /* 0x0000df00ff017b82 */ /* 0x000ff00000000800 */
[----:B------:R-:W0:Y:S01]  /*0010*/  LDC.64 R2, c[0x0][0x388] ;  /* 0x0000e200ff027b82 */ /* 0x000e220000000a00 */
[----:B------:R-:W1:Y:S01]  /*0020*/  S2R R8, SR_TID.X ;  /* 0x0000000000087919 */ /* 0x000e620000002100 */
[----:B------:R-:W-:Y:S06]  /*0030*/  BSSY.RECONVERGENT B0, `(.L_x_0) ;  /* 0x0000037000007945 */ /* 0x000fec0003800200 */
[----:B------:R-:W1:Y:S08]  /*0040*/  S2UR UR4, SR_CTAID.X ;  /* 0x00000000000479c3 */ /* 0x000e700000002500 */
[----:B------:R-:W1:Y:S01]  /*0050*/  LDC R7, c[0x0][0x360] ;  /* 0x0000d800ff077b82 */ /* 0x000e620000000800 */
[----:B0-----:R-:W0:Y:S01]  /*0060*/  I2F.U32.RP R0, R2 ;  /* 0x0000000200007306 */ /* 0x001e220000209000 */
[----:B------:R-:W-:-:S07]  /*0070*/  ISETP.NE.U32.AND P2, PT, R2, RZ, PT ;  /* 0x000000ff0200720c */ /* 0x000fce0003f45070 */
[----:B0-----:R-:W0:Y:S01]  /*0080*/  MUFU.RCP R0, R0 ;  /* 0x0000000000007308 */ /* 0x001e220000001000 */
[----:B-1----:R-:W-:Y:S01]  /*0090*/  IMAD R7, R7, UR4, R8 ;  /* 0x0000000407077c24 */ /* 0x002fe2000f8e0208 */
[----:B------:R-:W-:Y:S01]  /*00a0*/  UMOV UR4, URZ ;  /* 0x000000ff00047c82 */ /* 0x000fe20008000000 */
[----:B0-----:R-:W-:-:S05]  /*00b0*/  VIADD R4, R0, 0xffffffe ;  /* 0x0ffffffe00047836 */ /* 0x001fca0000000000 */
[----:B------:R0:W1:Y:S02]  /*00c0*/  F2I.FTZ.U32.TRUNC.NTZ R5, R4 ;  /* 0x0000000400057305 */ /* 0x000064000021f000 */
[----:B0-----:R-:W-:Y:S02]  /*00d0*/  IMAD.MOV.U32 R4, RZ, RZ, RZ ;  /* 0x000000ffff047224 */ /* 0x001fe400078e00ff */
[----:B-1----:R-:W-:-:S04]  /*00e0*/  IMAD.MOV R9, RZ, RZ, -R5 ;  /* 0x000000ffff097224 */ /* 0x002fc800078e0a05 */
[----:B------:R-:W-:-:S04]  /*00f0*/  IMAD R9, R9, R2, RZ ;  /* 0x0000000209097224 */ /* 0x000fc800078e02ff */
[----:B------:R-:W-:-:S06]  /*0100*/  IMAD.HI.U32 R6, R5, R9, R4 ;  /* 0x0000000905067227 */ /* 0x000fcc00078e0004 */
[----:B------:R-:W-:-:S04]  /*0110*/  IMAD.HI.U32 R6, R6, R7, RZ ;  /* 0x0000000706067227 */ /* 0x000fc800078e00ff */
[----:B------:R-:W-:-:S04]  /*0120*/  IMAD.MOV R5, RZ, RZ, -R6 ;  /* 0x000000ffff057224 */ /* 0x000fc800078e0a06 */
[----:B------:R-:W-:-:S05]  /*0130*/  IMAD R5, R2, R5, R7 ;  /* 0x0000000502057224 */ /* 0x000fca00078e0207 */
[----:B------:R-:W-:-:S13]  /*0140*/  ISETP.GE.U32.AND P0, PT, R5, R2, PT ;  /* 0x000000020500720c */ /* 0x000fda0003f06070 */
[----:B------:R-:W-:Y:S01]  /*0150*/  @P0 IADD3 R5, PT, PT, R5, -R2, RZ ;  /* 0x8000000205050210 */ /* 0x000fe20007ffe0ff */
[----:B------:R-:W-:-:S03]  /*0160*/  @P0 VIADD R6, R6, 0x1 ;  /* 0x0000000106060836 */ /* 0x000fc60000000000 */
[----:B------:R-:W-:Y:S02]  /*0170*/  ISETP.GE.U32.AND P1, PT, R5, R2, PT ;  /* 0x000000020500720c */ /* 0x000fe40003f26070 */
[----:B------:R-:W-:-:S11]  /*0180*/  IADD3 R5, PT, PT, R3, 0x2, RZ ;  /* 0x0000000203057810 */ /* 0x000fd60007ffe0ff */
[----:B------:R-:W-:Y:S01]  /*0190*/  @P1 VIADD R6, R6, 0x1 ;  /* 0x0000000106061836 */ /* 0x000fe20000000000 */
[----:B------:R-:W-:-:S05]  /*01a0*/  @!P2 LOP3.LUT R6, RZ, R2, RZ, 0x33, !PT ;  /* 0x00000002ff06a212 */ /* 0x000fca00078e33ff */
[----:B------:R-:W-:Y:S02]  /*01b0*/  VIADD R13, R6, 0x1 ;  /* 0x00000001060d7836 */ /* 0x000fe40000000000 */
[----:B------:R-:W-:-:S03]  /*01c0*/  IMAD.MOV R3, RZ, RZ, -R6 ;  /* 0x000000ffff037224 */ /* 0x000fc600078e0a06 */
[----:B------:R-:W-:Y:S01]  /*01d0*/  SHF.R.S32.HI R4, RZ, 0x1f, R13 ;  /* 0x0000001fff047819 */ /* 0x000fe2000001140d */
[----:B------:R-:W-:Y:S01]  /*01e0*/  IMAD R2, R2, R3, R7 ;  /* 0x0000000302027224 */ /* 0x000fe200078e0207 */
[----:B------:R-:W-:-:S04]  /*01f0*/  IADD3 R8, P0, P1, R5, -0x1, R13 ;  /* 0xffffffff05087810 */ /* 0x000fc8000791e00d */
[----:B------:R-:W-:-:S04]  /*0200*/  IADD3.X R9, PT, PT, RZ, -0x1, R4, P0, P1 ;  /* 0xffffffffff097810 */ /* 0x000fc800007e2404 */
[----:B------:R-:W-:-:S13]  /*0210*/  ISETP.NE.U32.AND P0, PT, R9, RZ, PT ;  /* 0x000000ff0900720c */ /* 0x000fda0003f05070 */
[----:B------:R-:W-:Y:S05]  /*0220*/  @P0 BRA `(.L_x_1) ;  /* 0x00000000004c0947 */ /* 0x000fea0003800000 */
[----:B------:R-:W0:Y:S01]  /*0230*/  I2F.U32.RP R0, R5 ;  /* 0x0000000500007306 */ /* 0x000e220000209000 */
[----:B------:R-:W-:Y:S01]  /*0240*/  IMAD.MOV R9, RZ, RZ, -R5 ;  /* 0x000000ffff097224 */ /* 0x000fe200078e0a05 */
[----:B------:R-:W-:Y:S02]  /*0250*/  ISETP.NE.U32.AND P1, PT, R5, RZ, PT ;  /* 0x000000ff0500720c */ /* 0x000fe40003f25070 */
[----:B------:R-:W-:-:S04]  /*0260*/  MOV R15, RZ ;  /* 0x000000ff000f7202 */ /* 0x000fc80000000f00 */
[----:B0-----:R-:W0:Y:S02]  /*0270*/  MUFU.RCP R0, R0 ;  /* 0x0000000000007308 */ /* 0x001e240000001000 */
[----:B0-----:R-:W-:-:S06]  /*0280*/  VIADD R6, R0, 0xffffffe ;  /* 0x0ffffffe00067836 */ /* 0x001fcc0000000000 */
[----:B------:R0:W1:Y:S02]  /*0290*/  F2I.FTZ.U32.TRUNC.NTZ R7, R6 ;  /* 0x0000000600077305 */ /* 0x000064000021f000 */
[----:B0-----:R-:W-:Y:S02]  /*02a0*/  HFMA2 R6, -RZ, RZ, 0, 0 ;  /* 0x00000000ff067431 */ /* 0x001fe400000001ff */
[----:B-1----:R-:W-:-:S04]  /*02b0*/  IMAD R9, R9, R7, RZ ;  /* 0x0000000709097224 */ /* 0x002fc800078e02ff */
[----:B------:R-:W-:-:S06]  /*02c0*/  IMAD.HI.U32 R7, R7, R9, R6 ;  /* 0x0000000907077227 */ /* 0x000fcc00078e0006 */
[----:B------:R-:W-:-:S04]  /*02d0*/  IMAD.HI.U32 R7, R7, R8, RZ ;  /* 0x0000000807077227 */ /* 0x000fc800078e00ff */
[----:B------:R-:W-:-:S04]  /*02e0*/  IMAD.MOV R7, RZ, RZ, -R7 ;  /* 0x000000ffff077224 */ /* 0x000fc800078e0a07 */
[----:B------:R-:W-:-:S05]  /*02f0*/  IMAD R14, R5, R7, R8 ;  /* 0x00000007050e7224 */ /* 0x000fca00078e0208 */
[----:B------:R-:W-:-:S13]  /*0300*/  ISETP.GE.U32.AND P0, PT, R14, R5, PT ;  /* 0x000000050e00720c */ /* 0x000fda0003f06070 */
[----:B------:R-:W-:-:S05]  /*0310*/  @P0 IMAD.IADD R14, R14, 0x1, -R5 ;  /* 0x000000010e0e0824 */ /* 0x000fca00078e0a05 */
[----:B------:R-:W-:-:S13]  /*0320*/  ISETP.GE.U32.AND P0, PT, R14, R5, PT ;  /* 0x000000050e00720c */ /* 0x000fda0003f06070 */
[----:B------:R-:W-:Y:S01]  /*0330*/  @P0 IMAD.IADD R14, R14, 0x1, -R5 ;  /* 0x000000010e0e0824 */ /* 0x000fe200078e0a05 */
[----:B------:R-:W-:Y:S01]  /*0340*/  @!P1 LOP3.LUT R14, RZ, R5, RZ, 0x33, !PT ;  /* 0x00000005ff0e9212 */ /* 0x000fe200078e33ff */
[----:B------:R-:W-:Y:S06]  /*0350*/  BRA `(.L_x_2) ;  /* 0x0000000000107947 */ /* 0x000fec0003800000 */
.L_x_1:
[----:B------:R-:W-:-:S07]  /*0360*/  MOV R0, 0x380 ;  /* 0x0000038000007802 */ /* 0x000fce0000000f00 */
[----:B------:R-:W-:Y:S05]  /*0370*/  CALL.REL.NOINC `($__internal_0_$__cuda_sm20_rem_u64) ;  /* 0x00000008003c7944 */ /* 0x000fea0003c00000 */
[----:B------:R-:W-:Y:S02]  /*0380*/  IMAD.MOV.U32 R14, RZ, RZ, R8 ;  /* 0x000000ffff0e7224 */ /* 0x000fe400078e0008 */
[----:B------:R-:W-:-:S07]  /*0390*/  IMAD.MOV.U32 R15, RZ, RZ, R9 ;  /* 0x000000ffff0f7224 */ /* 0x000fce00078e0009 */
.L_x_2:
[----:B------:R-:W-:Y:S05]  /*03a0*/  BSYNC.RECONVERGENT B0 ;  /* 0x0000000000007941 */ /* 0x000fea0003800200 */
.L_x_0:
[----:B------:R-:W-:Y:S01]  /*03b0*/  IADD3 R8, P0, PT, R13, 0x1, RZ ;  /* 0x000000010d087810 */ /* 0x000fe20007f1e0ff */
[----:B------:R-:W-:Y:S04]  /*03c0*/  BSSY.RECONVERGENT B0, `(.L_x_3) ;  /* 0x000001b000007945 */ /* 0x000fe80003800200 */
[----:B------:R-:W-:-:S05]  /*03d0*/  IMAD.X R9, RZ, RZ, R4, P0 ;  /* 0x000000ffff097224 */ /* 0x000fca00000e0604 */
[----:B------:R-:W-:-:S13]  /*03e0*/  ISETP.NE.U32.AND P0, PT, R9, RZ, PT ;  /* 0x000000ff0900720c */ /* 0x000fda0003f05070 */
[----:B------:R-:W-:Y:S05]  /*03f0*/  @P0 BRA `(.L_x_4) ;  /* 0x00000000004c0947 */ /* 0x000fea0003800000 */
[----:B------:R-:W0:Y:S01]  /*0400*/  I2F.U32.RP R9, R5 ;  /* 0x0000000500097306 */ /* 0x000e220000209000 */
[----:B------:R-:W-:Y:S01]  /*0410*/  IMAD.MOV R11, RZ, RZ, -R5 ;  /* 0x000000ffff0b7224 */ /* 0x000fe200078e0a05 */
[----:B------:R-:W-:-:S06]  /*0420*/  ISETP.NE.U32.AND P1, PT, R5, RZ, PT ;  /* 0x000000ff0500720c */ /* 0x000fcc0003f25070 */
[----:B0-----:R-:W0:Y:S02]  /*0430*/  MUFU.RCP R9, R9 ;  /* 0x0000000900097308 */ /* 0x001e240000001000 */
[----:B0-----:R-:W-:-:S06]  /*0440*/  IADD3 R6, PT, PT, R9, 0xffffffe, RZ ;  /* 0x0ffffffe09067810 */ /* 0x001fcc0007ffe0ff */
[----:B------:R0:W1:Y:S02]  /*0450*/  F2I.FTZ.U32.TRUNC.NTZ R7, R6 ;  /* 0x0000000600077305 */ /* 0x000064000021f000 */
[----:B0-----:R-:W-:Y:S02]  /*0460*/  IMAD.MOV.U32 R6, RZ, RZ, RZ ;  /* 0x000000ffff067224 */ /* 0x001fe400078e00ff */
[----:B-1----:R-:W-:-:S04]  /*0470*/  IMAD R11, R11, R7, RZ ;  /* 0x000000070b0b7224 */ /* 0x002fc800078e02ff */
[----:B------:R-:W-:-:S06]  /*0480*/  IMAD.HI.U32 R11, R7, R11, R6 ;  /* 0x0000000b070b7227 */ /* 0x000fcc00078e0006 */
[----:B------:R-:W-:-:S04]  /*0490*/  IMAD.HI.U32 R0, R11, R8, RZ ;  /* 0x000000080b007227 */ /* 0x000fc800078e00ff */
[----:B------:R-:W-:Y:S02]  /*04a0*/  IMAD.MOV R0, RZ, RZ, -R0 ;  /* 0x000000ffff007224 */ /* 0x000fe400078e0a00 */
[----:B------:R-:W-:Y:S02]  /*04b0*/  IMAD.MOV.U32 R11, RZ, RZ, RZ ;  /* 0x000000ffff0b7224 */ /* 0x000fe400078e00ff */
[----:B------:R-:W-:-:S05]  /*04c0*/  IMAD R10, R5, R0, R8 ;  /* 0x00000000050a7224 */ /* 0x000fca00078e0208 */
[----:B------:R-:W-:-:S13]  /*04d0*/  ISETP.GE.U32.AND P0, PT, R10, R5, PT ;  /* 0x000000050a00720c */ /* 0x000fda0003f06070 */
[----:B------:R-:W-:-:S04]  /*04e0*/  @P0 IADD3 R10, PT, PT, -R5, R10, RZ ;  /* 0x0000000a050a0210 */ /* 0x000fc80007ffe1ff */
[----:B------:R-:W-:-:S13]  /*04f0*/  ISETP.GE.U32.AND P0, PT, R10, R5, PT ;  /* 0x000000050a00720c */ /* 0x000fda0003f06070 */
[----:B------:R-:W-:Y:S01]  /*0500*/  @P0 IMAD.IADD R10, R10, 0x1, -R5 ;  /* 0x000000010a0a0824 */ /* 0x000fe200078e0a05 */
[----:B------:R-:W-:Y:S01]  /*0510*/  @!P1 LOP3.LUT R10, RZ, R5, RZ, 0x33, !PT ;  /* 0x00000005ff0a9212 */ /* 0x000fe200078e33ff */
[----:B------:R-:W-:Y:S06]  /*0520*/  BRA `(.L_x_5) ;  /* 0x0000000000107947 */ /* 0x000fec0003800000 */
.L_x_4:
[----:B------:R-:W-:-:S07]  /*0530*/  MOV R0, 0x550 ;  /* 0x0000055000007802 */ /* 0x000fce0000000f00 */
[----:B------:R-:W-:Y:S05]  /*0540*/  CALL.REL.NOINC `($__internal_0_$__cuda_sm20_rem_u64) ;  /* 0x0000000400c87944 */ /* 0x000fea0003c00000 */
[----:B------:R-:W-:Y:S01]  /*0550*/  IMAD.MOV.U32 R10, RZ, RZ, R8 ;  /* 0x000000ffff0a7224 */ /* 0x000fe200078e0008 */
[----:B------:R-:W-:-:S07]  /*0560*/  MOV R11, R9 ;  /* 0x00000009000b7202 */ /* 0x000fce0000000f00 */
.L_x_5:
[----:B------:R-:W-:Y:S05]  /*0570*/  BSYNC.RECONVERGENT B0 ;  /* 0x0000000000007941 */ /* 0x000fea0003800200 */
.L_x_3:
[----:B------:R-:W0:Y:S01]  /*0580*/  LDC R17, c[0x0][0x388] ;  /* 0x0000e200ff117b82 */ /* 0x000e220000000800 */
[----:B------:R-:W1:Y:S01]  /*0590*/  LDCU.64 UR6, c[0x0][0x358] ;  /* 0x00006b00ff0677ac */ /* 0x000e620008000a00 */
[----:B------:R-:W-:Y:S01]  /*05a0*/  BSSY.RECONVERGENT B0, `(.L_x_6) ;  /* 0x000001e000007945 */ /* 0x000fe20003800200 */
[----:B0-----:R-:W-:-:S04]  /*05b0*/  IADD3 R8, P0, P1, R17, -0x1, R2 ;  /* 0xffffffff11087810 */ /* 0x001fc8000791e002 */
[----:B------:R-:W-:-:S04]  /*05c0*/  IADD3.X R9, PT, PT, RZ, -0x1, RZ, P0, P1 ;  /* 0xffffffffff097810 */ /* 0x000fc800007e24ff */
[----:B------:R-:W-:-:S13]  /*05d0*/  ISETP.NE.U32.AND P0, PT, R9, RZ, PT ;  /* 0x000000ff0900720c */ /* 0x000fda0003f05070 */
[----:B-1----:R-:W-:Y:S05]  /*05e0*/  @P0 BRA `(.L_x_7) ;  /* 0x00000000004c0947 */ /* 0x002fea0003800000 */
[----:B------:R-:W0:Y:S01]  /*05f0*/  I2F.U32.RP R9, R17 ;  /* 0x0000001100097306 */ /* 0x000e220000209000 */
[----:B------:R-:W-:Y:S01]  /*0600*/  IMAD.MOV.U32 R6, RZ, RZ, RZ ;  /* 0x000000ffff067224 */ /* 0x000fe200078e00ff */
[----:B------:R-:W-:-:S06]  /*0610*/  ISETP.NE.U32.AND P1, PT, R17, RZ, PT ;  /* 0x000000ff1100720c */ /* 0x000fcc0003f25070 */
[----:B0-----:R-:W0:Y:S02]  /*0620*/  MUFU.RCP R9, R9 ;  /* 0x0000000900097308 */ /* 0x001e240000001000 */
[----:B0-----:R-:W-:-:S06]  /*0630*/  VIADD R7, R9, 0xffffffe ;  /* 0x0ffffffe09077836 */ /* 0x001fcc0000000000 */
[----:B------:R-:W0:Y:S02]  /*0640*/  F2I.FTZ.U32.TRUNC.NTZ R7, R7 ;  /* 0x0000000700077305 */ /* 0x000e24000021f000 */
[----:B0-----:R-:W-:-:S04]  /*0650*/  IMAD.MOV R0, RZ, RZ, -R7 ;  /* 0x000000ffff007224 */ /* 0x001fc800078e0a07 */
[----:B------:R-:W-:-:S04]  /*0660*/  IMAD R5, R0, R17, RZ ;  /* 0x0000001100057224 */ /* 0x000fc800078e02ff */
[----:B------:R-:W-:-:S04]  /*0670*/  IMAD.HI.U32 R5, R7, R5, R6 ;  /* 0x0000000507057227 */ /* 0x000fc800078e0006 */
[----:B------:R-:W-:Y:S02]  /*0680*/  IMAD.MOV.U32 R7, RZ, RZ, RZ ;  /* 0x000000ffff077224 */ /* 0x000fe400078e00ff */
[----:B------:R-:W-:-:S05]  /*0690*/  IMAD.HI.U32 R0, R5, R8, RZ ;  /* 0x0000000805007227 */ /* 0x000fca00078e00ff */
[----:B------:R-:W-:-:S05]  /*06a0*/  IADD3 R5, PT, PT, -R0, RZ, RZ ;  /* 0x000000ff00057210 */ /* 0x000fca0007ffe1ff */
[----:B------:R-:W-:-:S05]  /*06b0*/  IMAD R6, R17, R5, R8 ;  /* 0x0000000511067224 */ /* 0x000fca00078e0208 */
[----:B------:R-:W-:-:S13]  /*06c0*/  ISETP.GE.U32.AND P0, PT, R6, R17, PT ;  /* 0x000000110600720c */ /* 0x000fda0003f06070 */
[----:B------:R-:W-:-:S05]  /*06d0*/  @P0 IMAD.IADD R6, R6, 0x1, -R17 ;  /* 0x0000000106060824 */ /* 0x000fca00078e0a11 */
[----:B------:R-:W-:-:S13]  /*06e0*/  ISETP.GE.U32.AND P0, PT, R6, R17, PT ;  /* 0x000000110600720c */ /* 0x000fda0003f06070 */
[----:B------:R-:W-:Y:S01]  /*06f0*/  @P0 IMAD.IADD R6, R6, 0x1, -R17 ;  /* 0x0000000106060824 */ /* 0x000fe200078e0a11 */
[----:B------:R-:W-:Y:S01]  /*0700*/  @!P1 LOP3.LUT R6, RZ, R17, RZ, 0x33, !PT ;  /* 0x00000011ff069212 */ /* 0x000fe200078e33ff */
[----:B------:R-:W-:Y:S06]  /*0710*/  BRA `(.L_x_8) ;  /* 0x0000000000187947 */ /* 0x000fec0003800000 */
.L_x_7:
[----:B------:R-:W0:Y:S01]  /*0720*/  LDCU UR5, c[0x0][0x388] ;  /* 0x00007100ff0577ac */ /* 0x000e220008000800 */
[----:B------:R-:W-:Y:S02]  /*0730*/  MOV R0, 0x760 ;  /* 0x0000076000007802 */ /* 0x000fe40000000f00 */
[----:B0-----:R-:W-:-:S07]  /*0740*/  MOV R5, UR5 ;  /* 0x0000000500057c02 */ /* 0x001fce0008000f00 */
[----:B------:R-:W-:Y:S05]  /*0750*/  CALL.REL.NOINC `($__internal_0_$__cuda_sm20_rem_u64) ;  /* 0x0000000400447944 */ /* 0x000fea0003c00000 */
[----:B------:R-:W-:Y:S02]  /*0760*/  IMAD.MOV.U32 R6, RZ, RZ, R8 ;  /* 0x000000ffff067224 */ /* 0x000fe400078e0008 */
[----:B------:R-:W-:-:S07]  /*0770*/  IMAD.MOV.U32 R7, RZ, RZ, R9 ;  /* 0x000000ffff077224 */ /* 0x000fce00078e0009 */
.L_x_8:
[----:B------:R-:W-:Y:S05]  /*0780*/  BSYNC.RECONVERGENT B0 ;  /* 0x0000000000007941 */ /* 0x000fea0003800200 */
.L_x_6:
[----:B------:R-:W0:Y:S01]  /*0790*/  LDCU UR8, c[0x0][0x388] ;  /* 0x00007100ff0877ac */ /* 0x000e220008000800 */
[----:B------:R-:W-:Y:S01]  /*07a0*/  MOV R17, R7 ;  /* 0x0000000700117202 */ /* 0x000fe20000000f00 */
[----:B------:R-:W-:Y:S01]  /*07b0*/  IMAD.MOV.U32 R16, RZ, RZ, R6 ;  /* 0x000000ffff107224 */ /* 0x000fe200078e0006 */
[----:B------:R-:W1:Y:S01]  /*07c0*/  LDCU.64 UR4, c[0x0][0x380] ;  /* 0x00007000ff0477ac */ /* 0x000e620008000a00 */
[----:B------:R-:W-:Y:S02]  /*07d0*/  IMAD.MOV.U32 R3, RZ, RZ, RZ ;  /* 0x000000ffff037224 */ /* 0x000fe400078e00ff */
[----:B0-----:R-:W-:-:S04]  /*07e0*/  IMAD.WIDE.U32 R6, R14, UR8, R16 ;  /* 0x000000080e067c25 */ /* 0x001fc8000f8e0010 */
[----:B------:R-:W-:Y:S01]  /*07f0*/  IMAD R0, R15, UR8, RZ ;  /* 0x000000080f007c24 */ /* 0x000fe2000f8e02ff */
[----:B-1----:R-:W-:Y:S01]  /*0800*/  IADD3 R26, P0, PT, R6, UR4, RZ ;  /* 0x00000004061a7c10 */ /* 0x002fe2000ff1e0ff */
[----:B------:R-:W-:-:S03]  /*0810*/  IMAD.WIDE.U32 R8, R13, UR8, R16 ;  /* 0x000000080d087c25 */ /* 0x000fc6000f8e0010 */
[----:B------:R-:W-:Y:S01]  /*0820*/  IADD3.X R27, PT, PT, R7, UR5, R0, P0, !PT ;  /* 0x00000005071b7c10 */ /* 0x000fe200087fe400 */
[----:B------:R-:W-:Y:S01]  /*0830*/  IMAD R15, R4, UR8, RZ ;  /* 0x00000008040f7c24 */ /* 0x000fe2000f8e02ff */
[----:B------:R-:W-:Y:S01]  /*0840*/  IADD3 R24, P0, PT, R8, UR4, RZ ;  /* 0x0000000408187c10 */ /* 0x000fe2000ff1e0ff */
[----:B------:R-:W-:Y:S01]  /*0850*/  IMAD.WIDE.U32 R4, R14, UR8, R2 ;  /* 0x000000080e047c25 */ /* 0x000fe2000f8e0002 */
[----:B------:R-:W-:Y:S01]  /*0860*/  IADD3 R8, P1, PT, R2, 0x1, RZ ;  /* 0x0000000102087810 */ /* 0x000fe20007f3e0ff */
[----:B------:R-:W2:Y:S01]  /*0870*/  LDG.E.U8 R18, desc[UR6][R26.64] ;  /* 0x000000061a127981 */ /* 0x000ea2000c1e1100 */
[----:B------:R-:W-:Y:S01]  /*0880*/  IADD3.X R25, PT, PT, R9, UR5, R15, P0, !PT ;  /* 0x0000000509197c10 */ /* 0x000fe200087fe40f */
[----:B------:R-:W-:Y:S01]  /*0890*/  IMAD.WIDE.U32 R6, R10, UR8, R2 ;  /* 0x000000080a067c25 */ /* 0x000fe2000f8e0002 */
[----:B------:R-:W-:-:S03]  /*08a0*/  IADD3 R4, P0, PT, R4, UR4, RZ ;  /* 0x0000000404047c10 */ /* 0x000fc6000ff1e0ff */
[----:B------:R-:W-:Y:S01]  /*08b0*/  IMAD.X R9, RZ, RZ, RZ, P1 ;  /* 0x000000ffff097224 */ /* 0x000fe200008e06ff */
[----:B------:R-:W-:Y:S01]  /*08c0*/  IADD3.X R5, PT, PT, R0, UR5, R5, P0, !PT ;  /* 0x0000000500057c10 */ /* 0x000fe200087fe405 */
[----:B------:R-:W-:Y:S01]  /*08d0*/  IMAD.WIDE.U32 R16, R10, UR8, R16 ;  /* 0x000000080a107c25 */ /* 0x000fe2000f8e0010 */
[----:B------:R-:W-:Y:S01]  /*08e0*/  ISETP.NE.U32.AND P0, PT, R8, UR8, PT ;  /* 0x0000000808007c0c */ /* 0x000fe2000bf05070 */
[----:B------:R-:W2:Y:S02]  /*08f0*/  LDG.E.U8 R19, desc[UR6][R24.64] ;  /* 0x0000000618137981 */ /* 0x000ea4000c1e1100 */
[----:B------:R-:W-:Y:S01]  /*0900*/  IMAD R11, R11, UR8, RZ ;  /* 0x000000080b0b7c24 */ /* 0x000fe2000f8e02ff */
[----:B------:R-:W-:Y:S01]  /*0910*/  ISETP.NE.AND.EX P0, PT, R9, RZ, PT, P0 ;  /* 0x000000ff0900720c */ /* 0x000fe20003f05300 */
[----:B------:R-:W-:Y:S01]  /*0920*/  IMAD.WIDE.U32 R2, R13, UR8, R2 ;  /* 0x000000080d027c25 */ /* 0x000fe2000f8e0002 */
[----:B------:R-:W-:Y:S01]  /*0930*/  IADD3 R16, P2, PT, R16, UR4, RZ ;  /* 0x0000000410107c10 */ /* 0x000fe2000ff5e0ff */
[----:B------:R-:W3:Y:S01]  /*0940*/  LDG.E.U8 R4, desc[UR6][R4.64] ;  /* 0x0000000604047981 */ /* 0x000ee2000c1e1100 */
[----:B------:R-:W-:-:S02]  /*0950*/  SEL R8, R8, RZ, P0 ;  /* 0x000000ff08087207 */ /* 0x000fc40000000000 */
[----:B------:R-:W-:Y:S01]  /*0960*/  SEL R9, R9, RZ, P0 ;  /* 0x000000ff09097207 */ /* 0x000fe20000000000 */
[----:B------:R-:W-:Y:S01]  /*0970*/  IMAD.IADD R28, R15, 0x1, R3 ;  /* 0x000000010f1c7824 */ /* 0x000fe200078e0203 */
[----:B------:R-:W-:Y:S02]  /*0980*/  IADD3 R12, P0, PT, R2, UR4, RZ ;  /* 0x00000004020c7c10 */ /* 0x000fe4000ff1e0ff */
[----:B------:R-:W-:Y:S01]  /*0990*/  IADD3.X R17, PT, PT, R17, UR5, R11, P2, !PT ;  /* 0x0000000511117c10 */ /* 0x000fe200097fe40b */
[----:B------:R-:W-:Y:S01]  /*09a0*/  IMAD.WIDE.U32 R20, R14, UR8, R8 ;  /* 0x000000080e147c25 */ /* 0x000fe2000f8e0008 */
[----:B------:R-:W-:-:S03]  /*09b0*/  IADD3 R6, P2, PT, R6, UR4, RZ ;  /* 0x0000000406067c10 */ /* 0x000fc6000ff5e0ff */
[----:B------:R-:W-:Y:S01]  /*09c0*/  IMAD.WIDE.U32 R22, R10, UR8, R8 ;  /* 0x000000080a167c25 */ /* 0x000fe2000f8e0008 */
[----:B------:R-:W-:Y:S01]  /*09d0*/  IADD3.X R7, PT, PT, R11, UR5, R7, P2, !PT ;  /* 0x000000050b077c10 */ /* 0x000fe200097fe407 */
[----:B------:R-:W2:Y:S02]  /*09e0*/  LDG.E.U8 R16, desc[UR6][R16.64] ;  /* 0x0000000610107981 */ /* 0x000ea4000c1e1100 */
[----:B------:R-:W-:Y:S01]  /*09f0*/  IMAD.WIDE.U32 R8, R13, UR8, R8 ;  /* 0x000000080d087c25 */ /* 0x000fe2000f8e0008 */
[----:B------:R-:W-:Y:S02]  /*0a00*/  IADD3.X R13, PT, PT, R28, UR5, RZ, P0, !PT ;  /* 0x000000051c0d7c10 */ /* 0x000fe400087fe4ff */
[----:B------:R-:W-:Y:S01]  /*0a10*/  IADD3 R20, P0, PT, R20, UR4, RZ ;  /* 0x0000000414147c10 */ /* 0x000fe2000ff1e0ff */
[----:B------:R-:W3:Y:S01]  /*0a20*/  LDG.E.U8 R7, desc[UR6][R6.64] ;  /* 0x0000000606077981 */ /* 0x000ee2000c1e1100 */
[----:B------:R-:W-:-:S03]  /*0a30*/  IADD3 R8, P1, PT, R8, UR4, RZ ;  /* 0x0000000408087c10 */ /* 0x000fc6000ff3e0ff */
[----:B------:R-:W4:Y:S01]  /*0a40*/  LDG.E.U8 R12, desc[UR6][R12.64] ;  /* 0x000000060c0c7981 */ /* 0x000f22000c1e1100 */
[----:B------:R-:W-:Y:S02]  /*0a50*/  IADD3.X R21, PT, PT, R0, UR5, R21, P0, !PT ;  /* 0x0000000500157c10 */ /* 0x000fe400087fe415 */
[----:B------:R-:W-:Y:S02]  /*0a60*/  IADD3 R10, P0, PT, R22, UR4, RZ ;  /* 0x00000004160a7c10 */ /* 0x000fe4000ff1e0ff */
[----:B------:R-:W-:Y:S02]  /*0a70*/  IADD3.X R9, PT, PT, R15, UR5, R9, P1, !PT ;  /* 0x000000050f097c10 */ /* 0x000fe40008ffe409 */
[----:B------:R-:W-:Y:S01]  /*0a80*/  IADD3.X R11, PT, PT, R11, UR5, R23, P0, !PT ;  /* 0x000000050b0b7c10 */ /* 0x000fe200087fe417 */
[----:B------:R-:W5:Y:S04]  /*0a90*/  LDG.E.U8 R21, desc[UR6][R20.64] ;  /* 0x0000000614157981 */ /* 0x000f68000c1e1100 */
[----:B------:R-:W5:Y:S04]  /*0aa0*/  LDG.E.U8 R8, desc[UR6][R8.64] ;  /* 0x0000000608087981 */ /* 0x000f68000c1e1100 */
[----:B------:R-:W5:Y:S01]  /*0ab0*/  LDG.E.U8 R11, desc[UR6][R10.64] ;  /* 0x000000060a0b7981 */ /* 0x000f62000c1e1100 */
[----:B------:R-:W-:Y:S01]  /*0ac0*/  BSSY.RECONVERGENT B0, `(.L_x_9) ;  /* 0x0000018000007945 */ /* 0x000fe20003800200 */
[----:B--2---:R-:W-:-:S02]  /*0ad0*/  IADD3 R16, PT, PT, R16, R19, R18 ;  /* 0x0000001310107210 */ /* 0x004fc40007ffe012 */
[----:B----4-:R-:W-:Y:S02]  /*0ae0*/  ISETP.NE.AND P0, PT, R12, 0x1, PT ;  /* 0x000000010c00780c */ /* 0x010fe40003f05270 */
[----:B---3--:R-:W-:-:S04]  /*0af0*/  IADD3 R4, PT, PT, R7, R16, R4 ;  /* 0x0000001007047210 */ /* 0x008fc80007ffe004 */
[----:B-----5:R-:W-:-:S04]  /*0b00*/  IADD3 R4, PT, PT, R8, R4, R21 ;  /* 0x0000000408047210 */ /* 0x020fc80007ffe015 */
[----:B------:R-:W-:-:S03]  /*0b10*/  IADD3 R4, PT, PT, R4, R11, RZ ;  /* 0x0000000b04047210 */ /* 0x000fc60007ffe0ff */
[----:B------:R-:W-:Y:S05]  /*0b20*/  @P0 BRA `(.L_x_10) ;  /* 0x0000000000240947 */ /* 0x000fea0003800000 */
[----:B------:R-:W0:Y:S01]  /*0b30*/  LDCU.64 UR4, c[0x0][0x390] ;  /* 0x00007200ff0477ac */ /* 0x000e220008000a00 */
[----:B------:R-:W-:-:S04]  /*0b40*/  LOP3.LUT R0, R4, 0xfffffffe, RZ, 0xc0, !PT ;  /* 0xfffffffe04007812 */ /* 0x000fc800078ec0ff */
[----:B------:R-:W-:Y:S01]  /*0b50*/  ISETP.NE.AND P0, PT, R0, 0x2, PT ;  /* 0x000000020000780c */ /* 0x000fe20003f05270 */
[----:B------:R-:W-:Y:S01]  /*0b60*/  IMAD.MOV.U32 R0, RZ, RZ, 0x1 ;  /* 0x00000001ff007424 */ /* 0x000fe200078e00ff */
[----:B0-----:R-:W-:-:S04]  /*0b70*/  IADD3 R2, P1, PT, R2, UR4, RZ ;  /* 0x0000000402027c10 */ /* 0x001fc8000ff3e0ff */
[----:B------:R-:W-:-:S07]  /*0b80*/  IADD3.X R3, PT, PT, R28, UR5, RZ, P1, !PT ;  /* 0x000000051c037c10 */ /* 0x000fce0008ffe4ff */
[----:B------:R0:W-:Y:S04]  /*0b90*/  @!P0 STG.E.U8 desc[UR6][R2.64], R0 ;  /* 0x0000000002008986 */ /* 0x0001e8000c101106 */
[----:B------:R0:W-:Y:S01]  /*0ba0*/  @P0 STG.E.U8 desc[UR6][R2.64], RZ ;  /* 0x000000ff02000986 */ /* 0x0001e2000c101106 */
[----:B------:R-:W-:Y:S05]  /*0bb0*/  BRA `(.L_x_11) ;  /* 0x0000000000207947 */ /* 0x000fea0003800000 */
.L_x_10:
[----:B------:R-:W0:Y:S01]  /*0bc0*/  LDCU.64 UR4, c[0x0][0x390] ;  /* 0x00007200ff0477ac */ /* 0x000e220008000a00 */
[----:B------:R-:W-:Y:S01]  /*0bd0*/  ISETP.NE.AND P0, PT, R4, 0x3, PT ;  /* 0x000000030400780c */ /* 0x000fe20003f05270 */
[----:B------:R-:W-:-:S03]  /*0be0*/  IMAD.MOV.U32 R0, RZ, RZ, 0x1 ;  /* 0x00000001ff007424 */ /* 0x000fc600078e00ff */
[----:B------:R-:W-:Y:S02]  /*0bf0*/  ISETP.NE.AND P0, PT, R4, 0x6, P0 ;  /* 0x000000060400780c */ /* 0x000fe40000705270 */
[----:B0-----:R-:W-:-:S04]  /*0c00*/  IADD3 R2, P1, PT, R2, UR4, RZ ;  /* 0x0000000402027c10 */ /* 0x001fc8000ff3e0ff */
[----:B------:R-:W-:-:S07]  /*0c10*/  IADD3.X R3, PT, PT, R28, UR5, RZ, P1, !PT ;  /* 0x000000051c037c10 */ /* 0x000fce0008ffe4ff */
[----:B------:R1:W-:Y:S04]  /*0c20*/  @!P0 STG.E.U8 desc[UR6][R2.64], R0 ;  /* 0x0000000002008986 */ /* 0x0003e8000c101106 */
[----:B------:R1:W-:Y:S02]  /*0c30*/  @P0 STG.E.U8 desc[UR6][R2.64], RZ ;  /* 0x000000ff02000986 */ /* 0x0003e4000c101106 */
.L_x_11:
[----:B------:R-:W-:Y:S05]  /*0c40*/  BSYNC.RECONVERGENT B0 ;  /* 0x0000000000007941 */ /* 0x000fea0003800200 */
.L_x_9:
[----:B------:R-:W-:Y:S06]  /*0c50*/  BAR.SYNC.DEFER_BLOCKING 0x0 ;  /* 0x0000000000007b1d */ /* 0x000fec0000010000 */
[----:B------:R-:W-:Y:S05]  /*0c60*/  EXIT ;  /* 0x000000000000794d */ /* 0x000fea0003800000 */
        .weak           $__internal_0_$__cuda_sm20_rem_u64
        .type           $__internal_0_$__cuda_sm20_rem_u64,@function
        .size           $__internal_0_$__cuda_sm20_rem_u64,(.L_x_13 - $__internal_0_$__cuda_sm20_rem_u64)
$__internal_0_$__cuda_sm20_rem_u64:
[----:B------:R-:W-:Y:S01]  /*0c70*/  IMAD.U32 R19, RZ, RZ, UR4 ;  /* 0x00000004ff137e24 */ /* 0x000fe2000f8e00ff */
[----:B------:R-:W-:-:S04]  /*0c80*/  MOV R18, R5 ;  /* 0x0000000500127202 */ /* 0x000fc80000000f00 */
[----:B------:R-:W0:Y:S08]  /*0c90*/  I2F.U64.RP R12, R18 ;  /* 0x00000012000c7312 */ /* 0x000e300000309000 */
[----:B0-----:R-:W0:Y:S02]  /*0ca0*/  MUFU.RCP R12, R12 ;  /* 0x0000000c000c7308 */ /* 0x001e240000001000 */
[----:B0-----:R-:W-:-:S06]  /*0cb0*/  VIADD R6, R12, 0x1ffffffe ;  /* 0x1ffffffe0c067836 */ /* 0x001fcc0000000000 */
[----:B------:R-:W0:Y:S02]  /*0cc0*/  F2I.U64.TRUNC R6, R6 ;  /* 0x0000000600067311 */ /* 0x000e24000020d800 */
[----:B0-----:R-:W-:-:S04]  /*0cd0*/  IMAD.WIDE.U32 R16, R6, R5, RZ ;  /* 0x0000000506107225 */ /* 0x001fc800078e00ff */
[----:B------:R-:W-:Y:S01]  /*0ce0*/  IMAD R17, R6, UR4, R17 ;  /* 0x0000000406117c24 */ /* 0x000fe2000f8e0211 */
[----:B------:R-:W-:-:S03]  /*0cf0*/  IADD3 R21, P0, PT, RZ, -R16, RZ ;  /* 0x80000010ff157210 */ /* 0x000fc60007f1e0ff */
[----:B------:R-:W-:Y:S02]  /*0d00*/  IMAD R17, R7, R5, R17 ;  /* 0x0000000507117224 */ /* 0x000fe400078e0211 */
[----:B------:R-:W-:-:S04]  /*0d10*/  IMAD.HI.U32 R16, R6, R21, RZ ;  /* 0x0000001506107227 */ /* 0x000fc800078e00ff */
[----:B------:R-:W-:Y:S02]  /*0d20*/  IMAD.X R23, RZ, RZ, ~R17, P0 ;  /* 0x000000ffff177224 */ /* 0x000fe400000e0e11 */
[----:B------:R-:W-:Y:S02]  /*0d30*/  IMAD.MOV.U32 R17, RZ, RZ, R6 ;  /* 0x000000ffff117224 */ /* 0x000fe400078e0006 */
[-C--:B------:R-:W-:Y:S02]  /*0d40*/  IMAD R19, R7, R23.reuse, RZ ;  /* 0x0000001707137224 */ /* 0x080fe400078e02ff */
[----:B------:R-:W-:-:S04]  /*0d50*/  IMAD.WIDE.U32 R16, P0, R6, R23, R16 ;  /* 0x0000001706107225 */ /* 0x000fc80007800010 */
[----:B------:R-:W-:-:S04]  /*0d60*/  IMAD.HI.U32 R23, R7, R23, RZ ;  /* 0x0000001707177227 */ /* 0x000fc800078e00ff */
[----:B------:R-:W-:Y:S01]  /*0d70*/  IMAD.HI.U32 R16, P1, R7, R21, R16 ;  /* 0x0000001507107227 */ /* 0x000fe20007820010 */
[----:B------:R-:W-:-:S04]  /*0d80*/  IADD3.X R12, PT, PT, R23, R7, RZ, P0, !PT ;  /* 0x00000007170c7210 */ /* 0x000fc800007fe4ff */
[----:B------:R-:W-:-:S04]  /*0d90*/  IADD3 R17, P2, PT, R19, R16, RZ ;  /* 0x0000001013117210 */ /* 0x000fc80007f5e0ff */
[----:B------:R-:W-:Y:S01]  /*0da0*/  IADD3.X R12, PT, PT, RZ, RZ, R12, P2, P1 ;  /* 0x000000ffff0c7210 */ /* 0x000fe200017e240c */
[----:B------:R-:W-:-:S04]  /*0db0*/  IMAD.WIDE.U32 R6, R17, R5, RZ ;  /* 0x0000000511067225 */ /* 0x000fc800078e00ff */
[----:B------:R-:W-:Y:S01]  /*0dc0*/  IMAD R7, R17, UR4, R7 ;  /* 0x0000000411077c24 */ /* 0x000fe2000f8e0207 */
[----:B------:R-:W-:-:S03]  /*0dd0*/  IADD3 R19, P0, PT, RZ, -R6, RZ ;  /* 0x80000006ff137210 */ /* 0x000fc60007f1e0ff */
[----:B------:R-:W-:Y:S02]  /*0de0*/  IMAD R7, R12, R5, R7 ;  /* 0x000000050c077224 */ /* 0x000fe400078e0207 */
[----:B------:R-:W-:-:S04]  /*0df0*/  IMAD.HI.U32 R16, R17, R19, RZ ;  /* 0x0000001311107227 */ /* 0x000fc800078e00ff */
[----:B------:R-:W-:-:S04]  /*0e00*/  IMAD.X R7, RZ, RZ, ~R7, P0 ;  /* 0x000000ffff077224 */ /* 0x000fc800000e0e07 */
[----:B------:R-:W-:-:S04]  /*0e10*/  IMAD.WIDE.U32 R16, P0, R17, R7, R16 ;  /* 0x0000000711107225 */ /* 0x000fc80007800010 */
[C---:B------:R-:W-:Y:S02]  /*0e20*/  IMAD R6, R12.reuse, R7, RZ ;  /* 0x000000070c067224 */ /* 0x040fe400078e02ff */
[----:B------:R-:W-:-:S04]  /*0e30*/  IMAD.HI.U32 R17, P1, R12, R19, R16 ;  /* 0x000000130c117227 */ /* 0x000fc80007820010 */
[----:B------:R-:W-:Y:S01]  /*0e40*/  IMAD.HI.U32 R7, R12, R7, RZ ;  /* 0x000000070c077227 */ /* 0x000fe200078e00ff */
[----:B------:R-:W-:-:S03]  /*0e50*/  IADD3 R17, P2, PT, R6, R17, RZ ;  /* 0x0000001106117210 */ /* 0x000fc60007f5e0ff */
[----:B------:R-:W-:Y:S02]  /*0e60*/  IMAD.X R12, R7, 0x1, R12, P0 ;  /* 0x00000001070c7824 */ /* 0x000fe400000e060c */
[----:B------:R-:W-:-:S03]  /*0e70*/  IMAD.HI.U32 R6, R17, R8, RZ ;  /* 0x0000000811067227 */ /* 0x000fc600078e00ff */
[----:B------:R-:W-:Y:S01]  /*0e80*/  IADD3.X R12, PT, PT, RZ, RZ, R12, P2, P1 ;  /* 0x000000ffff0c7210 */ /* 0x000fe200017e240c */
[----:B------:R-:W-:Y:S02]  /*0e90*/  IMAD.MOV.U32 R7, RZ, RZ, RZ ;  /* 0x000000ffff077224 */ /* 0x000fe400078e00ff */
[----:B------:R-:W-:-:S04]  /*0ea0*/  IMAD.WIDE.U32 R6, R17, R9, R6 ;  /* 0x0000000911067225 */ /* 0x000fc800078e0006 */
[C---:B------:R-:W-:Y:S02]  /*0eb0*/  IMAD R17, R12.reuse, R9, RZ ;  /* 0x000000090c117224 */ /* 0x040fe400078e02ff */
[----:B------:R-:W-:-:S04]  /*0ec0*/  IMAD.HI.U32 R6, P0, R12, R8, R6 ;  /* 0x000000080c067227 */ /* 0x000fc80007800006 */
[----:B------:R-:W-:Y:S01]  /*0ed0*/  IMAD.HI.U32 R12, R12, R9, RZ ;  /* 0x000000090c0c7227 */ /* 0x000fe200078e00ff */
[----:B------:R-:W-:-:S04]  /*0ee0*/  IADD3 R16, P1, PT, R17, R6, RZ ;  /* 0x0000000611107210 */ /* 0x000fc80007f3e0ff */
[----:B------:R-:W-:Y:S01]  /*0ef0*/  IADD3.X R12, PT, PT, R12, RZ, RZ, P0, !PT ;  /* 0x000000ff0c0c7210 */ /* 0x000fe200007fe4ff */
[----:B------:R-:W-:-:S04]  /*0f00*/  IMAD.WIDE.U32 R6, R16, R5, RZ ;  /* 0x0000000510067225 */ /* 0x000fc800078e00ff */
[----:B------:R-:W-:Y:S01]  /*0f10*/  IMAD.X R12, RZ, RZ, R12, P1 ;  /* 0x000000ffff0c7224 */ /* 0x000fe200008e060c */
[----:B------:R-:W-:Y:S01]  /*0f20*/  IADD3 R8, P1, PT, -R6, R8, RZ ;  /* 0x0000000806087210 */ /* 0x000fe20007f3e1ff */
[----:B------:R-:W-:Y:S02]  /*0f30*/  IMAD R16, R16, UR4, R7 ;  /* 0x0000000410107c24 */ /* 0x000fe4000f8e0207 */
[----:B------:R-:W-:Y:S01]  /*0f40*/  IMAD.MOV.U32 R7, RZ, RZ, 0x0 ;  /* 0x00000000ff077424 */ /* 0x000fe200078e00ff */
[-C--:B------:R-:W-:Y:S01]  /*0f50*/  ISETP.GE.U32.AND P0, PT, R8, R5.reuse, PT ;  /* 0x000000050800720c */ /* 0x080fe20003f06070 */
[----:B------:R-:W-:-:S04]  /*0f60*/  IMAD R12, R12, R5, R16 ;  /* 0x000000050c0c7224 */ /* 0x000fc800078e0210 */
[----:B------:R-:W-:Y:S01]  /*0f70*/  IMAD.X R9, R9, 0x1, ~R12, P1 ;  /* 0x0000000109097824 */ /* 0x000fe200008e0e0c */
[----:B------:R-:W-:-:S04]  /*0f80*/  IADD3 R6, P1, PT, -R5, R8, RZ ;  /* 0x0000000805067210 */ /* 0x000fc80007f3e1ff */
[C---:B------:R-:W-:Y:S02]  /*0f90*/  ISETP.GE.U32.AND.EX P0, PT, R9.reuse, UR4, PT, P0 ;  /* 0x0000000409007c0c */ /* 0x040fe4000bf06100 */
[----:B------:R-:W-:Y:S02]  /*0fa0*/  IADD3.X R12, PT, PT, R9, ~UR4, RZ, P1, !PT ;  /* 0x80000004090c7c10 */ /* 0x000fe40008ffe4ff */
[----:B------:R-:W-:Y:S02]  /*0fb0*/  SEL R6, R6, R8, P0 ;  /* 0x0000000806067207 */ /* 0x000fe40000000000 */
[----:B------:R-:W-:Y:S02]  /*0fc0*/  SEL R12, R12, R9, P0 ;  /* 0x000000090c0c7207 */ /* 0x000fe40000000000 */
[----:B------:R-:W-:Y:S02]  /*0fd0*/  ISETP.GE.U32.AND P0, PT, R6, R5, PT ;  /* 0x000000050600720c */ /* 0x000fe40003f06070 */
[----:B------:R-:W-:-:S02]  /*0fe0*/  IADD3 R8, P2, PT, -R5, R6, RZ ;  /* 0x0000000605087210 */ /* 0x000fc40007f5e1ff */
[C---:B------:R-:W-:Y:S02]  /*0ff0*/  ISETP.GE.U32.AND.EX P0, PT, R12.reuse, UR4, PT, P0 ;  /* 0x000000040c007c0c */ /* 0x040fe4000bf06100 */
[----:B------:R-:W-:Y:S02]  /*1000*/  ISETP.NE.U32.AND P1, PT, R5, RZ, PT ;  /* 0x000000ff0500720c */ /* 0x000fe40003f25070 */
[----:B------:R-:W-:Y:S02]  /*1010*/  IADD3.X R9, PT, PT, R12, ~UR4, RZ, P2, !PT ;  /* 0x800000040c097c10 */ /* 0x000fe400097fe4ff */
[----:B------:R-:W-:Y:S02]  /*1020*/  SEL R8, R8, R6, P0 ;  /* 0x0000000608087207 */ /* 0x000fe40000000000 */
[----:B------:R-:W-:Y:S02]  /*1030*/  MOV R6, R0 ;  /* 0x0000000000067202 */ /* 0x000fe40000000f00 */
[----:B------:R-:W-:-:S02]  /*1040*/  ISETP.NE.AND.EX P1, PT, RZ, UR4, PT, P1 ;  /* 0x00000004ff007c0c */ /* 0x000fc4000bf25310 */
[----:B------:R-:W-:Y:S02]  /*1050*/  SEL R9, R9, R12, P0 ;  /* 0x0000000c09097207 */ /* 0x000fe40000000000 */
[----:B------:R-:W-:Y:S02]  /*1060*/  SEL R8, R8, 0xffffffff, P1 ;  /* 0xffffffff08087807 */ /* 0x000fe40000800000 */
[----:B------:R-:W-:Y:S01]  /*1070*/  SEL R9, R9, 0xffffffff, P1 ;  /* 0xffffffff09097807 */ /* 0x000fe20000800000 */
[----:B------:R-:W-:Y:S06]  /*1080*/  RET.REL.NODEC R6 `(_Z9HL_kernelPhjjS_) ;  /* 0xffffffec06dc7950 */ /* 0x000fec0003c3ffff */
.L_x_12:
[----:B------:R-:W-:-:S00]  /*1090*/  BRA `(.L_x_12) ;  /* 0xfffffffc00fc7947 */ /* 0x000fc0000383ffff */
[----:B------:R-:W-:-:S00]  /*10a0*/  NOP ;  /* 0x0000000000007918 */ /* 0x000fc00000000000 */
        /* <DEDUP_REMOVED lines=13> */
.L_x_13:


//--------------------- .nv.shared.reserved.0     --------------------------
	.section	.nv.shared.reserved.0,"aw",@nobits
	.weak		__nv_reservedSMEM_offset_0_alias
	.size		__nv_reservedSMEM_offset_0_alias, 0, 64
	.other		__nv_reservedSMEM_offset_0_alias,@"STO_CUDA_RESERVED_SHARED STV_DEFAULT"
__nv_reservedSMEM_offset_0_alias:
	.zero		0
	.zero		64


//--------------------- .nv.constant0._Z9HL_kernelPhjjS_ --------------------------
	.section	.nv.constant0._Z9HL_kernelPhjjS_,"a",@progbits
	.sectionflags	@""
	.align	4
.nv.constant0._Z9HL_kernelPhjjS_:
	.zero		920


//--------------------- SYMBOLS --------------------------

	.type		.nv.reservedSmem.offset0,@object
	.size		.nv.reservedSmem.offset0,0x4
